//
// Generated by NVIDIA NVVM Compiler
//
// Compiler Build ID: CL-36424714
// Cuda compilation tools, release 13.0, V13.0.88
// Based on NVVM 20.0.0
//

.version 9.0
.target sm_100
.address_size 64

	// .globl	_Z10vector_addPfS_S_i
.extern .func  (.param .b32 func_retval0) vprintf
(
	.param .b64 vprintf_param_0,
	.param .b64 vprintf_param_1
)
;
.global .align 1 .b8 $str[23] = {72, 101, 108, 108, 111, 32, 87, 111, 114, 108, 100, 32, 70, 114, 111, 109, 32, 71, 80, 85, 33, 10};
.global .align 1 .b8 $str$1[64] = {116, 105, 100, 32, 37, 100, 32, 116, 104, 114, 101, 97, 100, 73, 100, 120, 46, 120, 32, 37, 100, 32, 98, 108, 111, 99, 107, 73, 100, 120, 46, 120, 32, 37, 100, 32, 98, 108, 111, 99, 107, 68, 105, 109, 46, 120, 32, 37, 100, 32, 103, 114, 105, 100, 68, 105, 109, 46, 120, 32, 37, 100, 10};
.global .align 1 .b8 $str$2[37] = {116, 105, 100, 32, 37, 100, 32, 116, 104, 114, 101, 97, 100, 73, 100, 120, 46, 120, 32, 37, 100, 32, 98, 108, 111, 99, 107, 73, 100, 120, 46, 120, 32, 37, 100, 10};
.global .align 1 .b8 $str$3[47] = {102, 111, 114, 32, 76, 111, 111, 112, 58, 32, 116, 105, 100, 32, 37, 100, 32, 116, 104, 114, 101, 97, 100, 73, 100, 120, 46, 120, 32, 37, 100, 32, 98, 108, 111, 99, 107, 73, 100, 120, 46, 120, 32, 37, 100, 10};

.visible .entry _Z10vector_addPfS_S_i(
	.param .u64 .ptr .align 1 _Z10vector_addPfS_S_i_param_0,
	.param .u64 .ptr .align 1 _Z10vector_addPfS_S_i_param_1,
	.param .u64 .ptr .align 1 _Z10vector_addPfS_S_i_param_2,
	.param .u32 _Z10vector_addPfS_S_i_param_3
)
{
	.local .align 8 .b8 	__local_depot0[24];
	.reg .b64 	%SP;
	.reg .b64 	%SPL;
	.reg .pred 	%p<11>;
	.reg .b32 	%r<62>;
	.reg .b32 	%f<46>;
	.reg .b64 	%rd<57>;

	mov.u64 	%SPL, __local_depot0;
	cvta.local.u64 	%SP, %SPL;
	ld.param.u64 	%rd15, [_Z10vector_addPfS_S_i_param_0];
	ld.param.u64 	%rd16, [_Z10vector_addPfS_S_i_param_1];
	ld.param.u64 	%rd17, [_Z10vector_addPfS_S_i_param_2];
	ld.param.u32 	%r16, [_Z10vector_addPfS_S_i_param_3];
	cvta.to.global.u64 	%rd1, %rd15;
	cvta.to.global.u64 	%rd2, %rd17;
	cvta.to.global.u64 	%rd3, %rd16;
	add.u64 	%rd18, %SP, 0;
	add.u64 	%rd4, %SPL, 0;
	mov.u64 	%rd19, $str;
	cvta.global.u64 	%rd20, %rd19;
	{ // callseq 0, 0
	.param .b64 param0;
	st.param.b64 	[param0], %rd20;
	.param .b64 param1;
	st.param.b64 	[param1], 0;
	.param .b32 retval0;
	call.uni (retval0), 
	vprintf, 
	(
	param0, 
	param1
	);
	ld.param.b32 	%r17, [retval0];
	} // callseq 0
	mov.u32 	%r1, %ctaid.x;
	mov.u32 	%r2, %ntid.x;
	mov.u32 	%r3, %tid.x;
	mad.lo.s32 	%r4, %r1, %r2, %r3;
	setp.ne.s32 	%p1, %r4, 0;
	@%p1 bra 	$L__BB0_2;
	mov.u32 	%r21, %nctaid.x;
	mov.b32 	%r22, 0;
	st.local.v2.u32 	[%rd4], {%r22, %r3};
	st.local.v2.u32 	[%rd4+8], {%r1, %r2};
	st.local.u32 	[%rd4+16], %r21;
	mov.u64 	%rd24, $str$1;
	cvta.global.u64 	%rd25, %rd24;
	{ // callseq 2, 0
	.param .b64 param0;
	st.param.b64 	[param0], %rd25;
	.param .b64 param1;
	st.param.b64 	[param1], %rd18;
	.param .b32 retval0;
	call.uni (retval0), 
	vprintf, 
	(
	param0, 
	param1
	);
	ld.param.b32 	%r23, [retval0];
	} // callseq 2
	bra.uni 	$L__BB0_3;
$L__BB0_2:
	st.local.v2.u32 	[%rd4], {%r4, %r3};
	st.local.u32 	[%rd4+8], %r1;
	mov.u64 	%rd21, $str$2;
	cvta.global.u64 	%rd22, %rd21;
	{ // callseq 1, 0
	.param .b64 param0;
	st.param.b64 	[param0], %rd22;
	.param .b64 param1;
	st.param.b64 	[param1], %rd18;
	.param .b32 retval0;
	call.uni (retval0), 
	vprintf, 
	(
	param0, 
	param1
	);
	ld.param.b32 	%r19, [retval0];
	} // callseq 1
$L__BB0_3:
	setp.lt.s32 	%p2, %r16, 1;
	@%p2 bra 	$L__BB0_15;
	setp.lt.u32 	%p3, %r16, 8;
	mov.b32 	%r60, 0;
	@%p3 bra 	$L__BB0_7;
	and.b32  	%r60, %r16, 2147483640;
	neg.s32 	%r58, %r60;
	add.s64 	%rd56, %rd3, 16;
	add.s64 	%rd55, %rd2, 16;
	add.s64 	%rd54, %rd1, 16;
$L__BB0_6:
	.pragma "nounroll";
	ld.global.f32 	%f1, [%rd56+-16];
	ld.global.f32 	%f2, [%rd55+-16];
	add.f32 	%f3, %f1, %f2;
	st.global.f32 	[%rd54+-16], %f3;
	add.u64 	%rd27, %SP, 0;
	add.u64 	%rd28, %SPL, 0;
	st.local.v2.u32 	[%rd28], {%r4, %r3};
	st.local.u32 	[%rd28+8], %r1;
	mov.u64 	%rd29, $str$3;
	cvta.global.u64 	%rd30, %rd29;
	{ // callseq 3, 0
	.param .b64 param0;
	st.param.b64 	[param0], %rd30;
	.param .b64 param1;
	st.param.b64 	[param1], %rd27;
	.param .b32 retval0;
	call.uni (retval0), 
	vprintf, 
	(
	param0, 
	param1
	);
	ld.param.b32 	%r27, [retval0];
	} // callseq 3
	ld.global.f32 	%f4, [%rd56+-12];
	ld.global.f32 	%f5, [%rd55+-12];
	add.f32 	%f6, %f4, %f5;
	st.global.f32 	[%rd54+-12], %f6;
	st.local.v2.u32 	[%rd28], {%r4, %r3};
	st.local.u32 	[%rd28+8], %r1;
	{ // callseq 4, 0
	.param .b64 param0;
	st.param.b64 	[param0], %rd30;
	.param .b64 param1;
	st.param.b64 	[param1], %rd27;
	.param .b32 retval0;
	call.uni (retval0), 
	vprintf, 
	(
	param0, 
	param1
	);
	ld.param.b32 	%r29, [retval0];
	} // callseq 4
	ld.global.f32 	%f7, [%rd56+-8];
	ld.global.f32 	%f8, [%rd55+-8];
	add.f32 	%f9, %f7, %f8;
	st.global.f32 	[%rd54+-8], %f9;
	st.local.v2.u32 	[%rd28], {%r4, %r3};
	st.local.u32 	[%rd28+8], %r1;
	{ // callseq 5, 0
	.param .b64 param0;
	st.param.b64 	[param0], %rd30;
	.param .b64 param1;
	st.param.b64 	[param1], %rd27;
	.param .b32 retval0;
	call.uni (retval0), 
	vprintf, 
	(
	param0, 
	param1
	);
	ld.param.b32 	%r31, [retval0];
	} // callseq 5
	ld.global.f32 	%f10, [%rd56+-4];
	ld.global.f32 	%f11, [%rd55+-4];
	add.f32 	%f12, %f10, %f11;
	st.global.f32 	[%rd54+-4], %f12;
	st.local.v2.u32 	[%rd28], {%r4, %r3};
	st.local.u32 	[%rd28+8], %r1;
	{ // callseq 6, 0
	.param .b64 param0;
	st.param.b64 	[param0], %rd30;
	.param .b64 param1;
	st.param.b64 	[param1], %rd27;
	.param .b32 retval0;
	call.uni (retval0), 
	vprintf, 
	(
	param0, 
	param1
	);
	ld.param.b32 	%r33, [retval0];
	} // callseq 6
	ld.global.f32 	%f13, [%rd56];
	ld.global.f32 	%f14, [%rd55];
	add.f32 	%f15, %f13, %f14;
	st.global.f32 	[%rd54], %f15;
	st.local.v2.u32 	[%rd28], {%r4, %r3};
	st.local.u32 	[%rd28+8], %r1;
	{ // callseq 7, 0
	.param .b64 param0;
	st.param.b64 	[param0], %rd30;
	.param .b64 param1;
	st.param.b64 	[param1], %rd27;
	.param .b32 retval0;
	call.uni (retval0), 
	vprintf, 
	(
	param0, 
	param1
	);
	ld.param.b32 	%r35, [retval0];
	} // callseq 7
	ld.global.f32 	%f16, [%rd56+4];
	ld.global.f32 	%f17, [%rd55+4];
	add.f32 	%f18, %f16, %f17;
	st.global.f32 	[%rd54+4], %f18;
	st.local.v2.u32 	[%rd28], {%r4, %r3};
	st.local.u32 	[%rd28+8], %r1;
	{ // callseq 8, 0
	.param .b64 param0;
	st.param.b64 	[param0], %rd30;
	.param .b64 param1;
	st.param.b64 	[param1], %rd27;
	.param .b32 retval0;
	call.uni (retval0), 
	vprintf, 
	(
	param0, 
	param1
	);
	ld.param.b32 	%r37, [retval0];
	} // callseq 8
	ld.global.f32 	%f19, [%rd56+8];
	ld.global.f32 	%f20, [%rd55+8];
	add.f32 	%f21, %f19, %f20;
	st.global.f32 	[%rd54+8], %f21;
	st.local.v2.u32 	[%rd28], {%r4, %r3};
	st.local.u32 	[%rd28+8], %r1;
	{ // callseq 9, 0
	.param .b64 param0;
	st.param.b64 	[param0], %rd30;
	.param .b64 param1;
	st.param.b64 	[param1], %rd27;
	.param .b32 retval0;
	call.uni (retval0), 
	vprintf, 
	(
	param0, 
	param1
	);
	ld.param.b32 	%r39, [retval0];
	} // callseq 9
	ld.global.f32 	%f22, [%rd56+12];
	ld.global.f32 	%f23, [%rd55+12];
	add.f32 	%f24, %f22, %f23;
	st.global.f32 	[%rd54+12], %f24;
	st.local.v2.u32 	[%rd28], {%r4, %r3};
	st.local.u32 	[%rd28+8], %r1;
	{ // callseq 10, 0
	.param .b64 param0;
	st.param.b64 	[param0], %rd30;
	.param .b64 param1;
	st.param.b64 	[param1], %rd27;
	.param .b32 retval0;
	call.uni (retval0), 
	vprintf, 
	(
	param0, 
	param1
	);
	ld.param.b32 	%r41, [retval0];
	} // callseq 10
	add.s32 	%r58, %r58, 8;
	add.s64 	%rd56, %rd56, 32;
	add.s64 	%rd55, %rd55, 32;
	add.s64 	%rd54, %rd54, 32;
	setp.ne.s32 	%p4, %r58, 0;
	@%p4 bra 	$L__BB0_6;
$L__BB0_7:
	and.b32  	%r10, %r16, 7;
	setp.eq.s32 	%p5, %r10, 0;
	@%p5 bra 	$L__BB0_15;
	and.b32  	%r11, %r16, 3;
	setp.lt.u32 	%p6, %r10, 4;
	@%p6 bra 	$L__BB0_10;
	mul.wide.u32 	%rd31, %r60, 4;
	add.s64 	%rd32, %rd3, %rd31;
	ld.global.f32 	%f25, [%rd32];
	add.s64 	%rd33, %rd2, %rd31;
	ld.global.f32 	%f26, [%rd33];
	add.f32 	%f27, %f25, %f26;
	add.s64 	%rd34, %rd1, %rd31;
	st.global.f32 	[%rd34], %f27;
	add.u64 	%rd35, %SP, 0;
	add.u64 	%rd36, %SPL, 0;
	st.local.v2.u32 	[%rd36], {%r4, %r3};
	st.local.u32 	[%rd36+8], %r1;
	mov.u64 	%rd37, $str$3;
	cvta.global.u64 	%rd38, %rd37;
	{ // callseq 11, 0
	.param .b64 param0;
	st.param.b64 	[param0], %rd38;
	.param .b64 param1;
	st.param.b64 	[param1], %rd35;
	.param .b32 retval0;
	call.uni (retval0), 
	vprintf, 
	(
	param0, 
	param1
	);
	ld.param.b32 	%r43, [retval0];
	} // callseq 11
	ld.global.f32 	%f28, [%rd32+4];
	ld.global.f32 	%f29, [%rd33+4];
	add.f32 	%f30, %f28, %f29;
	st.global.f32 	[%rd34+4], %f30;
	st.local.v2.u32 	[%rd36], {%r4, %r3};
	st.local.u32 	[%rd36+8], %r1;
	{ // callseq 12, 0
	.param .b64 param0;
	st.param.b64 	[param0], %rd38;
	.param .b64 param1;
	st.param.b64 	[param1], %rd35;
	.param .b32 retval0;
	call.uni (retval0), 
	vprintf, 
	(
	param0, 
	param1
	);
	ld.param.b32 	%r45, [retval0];
	} // callseq 12
	ld.global.f32 	%f31, [%rd32+8];
	ld.global.f32 	%f32, [%rd33+8];
	add.f32 	%f33, %f31, %f32;
	st.global.f32 	[%rd34+8], %f33;
	st.local.v2.u32 	[%rd36], {%r4, %r3};
	st.local.u32 	[%rd36+8], %r1;
	{ // callseq 13, 0
	.param .b64 param0;
	st.param.b64 	[param0], %rd38;
	.param .b64 param1;
	st.param.b64 	[param1], %rd35;
	.param .b32 retval0;
	call.uni (retval0), 
	vprintf, 
	(
	param0, 
	param1
	);
	ld.param.b32 	%r47, [retval0];
	} // callseq 13
	ld.global.f32 	%f34, [%rd32+12];
	ld.global.f32 	%f35, [%rd33+12];
	add.f32 	%f36, %f34, %f35;
	st.global.f32 	[%rd34+12], %f36;
	st.local.v2.u32 	[%rd36], {%r4, %r3};
	st.local.u32 	[%rd36+8], %r1;
	{ // callseq 14, 0
	.param .b64 param0;
	st.param.b64 	[param0], %rd38;
	.param .b64 param1;
	st.param.b64 	[param1], %rd35;
	.param .b32 retval0;
	call.uni (retval0), 
	vprintf, 
	(
	param0, 
	param1
	);
	ld.param.b32 	%r49, [retval0];
	} // callseq 14
	add.s32 	%r60, %r60, 4;
$L__BB0_10:
	setp.eq.s32 	%p7, %r11, 0;
	@%p7 bra 	$L__BB0_15;
	add.u64 	%rd39, %SP, 0;
	add.u64 	%rd14, %SPL, 0;
	setp.eq.s32 	%p8, %r11, 1;
	@%p8 bra 	$L__BB0_13;
	mul.wide.u32 	%rd40, %r60, 4;
	add.s64 	%rd41, %rd3, %rd40;
	ld.global.f32 	%f37, [%rd41];
	add.s64 	%rd42, %rd2, %rd40;
	ld.global.f32 	%f38, [%rd42];
	add.f32 	%f39, %f37, %f38;
	add.s64 	%rd43, %rd1, %rd40;
	st.global.f32 	[%rd43], %f39;
	st.local.v2.u32 	[%rd14], {%r4, %r3};
	st.local.u32 	[%rd14+8], %r1;
	mov.u64 	%rd44, $str$3;
	cvta.global.u64 	%rd45, %rd44;
	{ // callseq 15, 0
	.param .b64 param0;
	st.param.b64 	[param0], %rd45;
	.param .b64 param1;
	st.param.b64 	[param1], %rd39;
	.param .b32 retval0;
	call.uni (retval0), 
	vprintf, 
	(
	param0, 
	param1
	);
	ld.param.b32 	%r51, [retval0];
	} // callseq 15
	ld.global.f32 	%f40, [%rd41+4];
	ld.global.f32 	%f41, [%rd42+4];
	add.f32 	%f42, %f40, %f41;
	st.global.f32 	[%rd43+4], %f42;
	st.local.v2.u32 	[%rd14], {%r4, %r3};
	st.local.u32 	[%rd14+8], %r1;
	{ // callseq 16, 0
	.param .b64 param0;
	st.param.b64 	[param0], %rd45;
	.param .b64 param1;
	st.param.b64 	[param1], %rd39;
	.param .b32 retval0;
	call.uni (retval0), 
	vprintf, 
	(
	param0, 
	param1
	);
	ld.param.b32 	%r53, [retval0];
	} // callseq 16
	add.s32 	%r60, %r60, 2;
$L__BB0_13:
	and.b32  	%r55, %r16, 1;
	setp.eq.b32 	%p9, %r55, 1;
	not.pred 	%p10, %p9;
	@%p10 bra 	$L__BB0_15;
	mul.wide.u32 	%rd47, %r60, 4;
	add.s64 	%rd48, %rd3, %rd47;
	ld.global.f32 	%f43, [%rd48];
	add.s64 	%rd49, %rd2, %rd47;
	ld.global.f32 	%f44, [%rd49];
	add.f32 	%f45, %f43, %f44;
	add.s64 	%rd50, %rd1, %rd47;
	st.global.f32 	[%rd50], %f45;
	st.local.v2.u32 	[%rd14], {%r4, %r3};
	st.local.u32 	[%rd14+8], %r1;
	mov.u64 	%rd51, $str$3;
	cvta.global.u64 	%rd52, %rd51;
	{ // callseq 17, 0
	.param .b64 param0;
	st.param.b64 	[param0], %rd52;
	.param .b64 param1;
	st.param.b64 	[param1], %rd39;
	.param .b32 retval0;
	call.uni (retval0), 
	vprintf, 
	(
	param0, 
	param1
	);
	ld.param.b32 	%r56, [retval0];
	} // callseq 17
$L__BB0_15:
	ret;

}


// ===== COMPILED SASS (sm_100) =====

	.target	sm_100

	.elftype	@"ET_EXEC"


//--------------------- .note.nv.tkinfo           --------------------------
	.section	.note.nv.tkinfo,"",@"SHT_NOTE"
	.sectionflags	@"SHF_NOTE_NV_TKINFO"
	.tkinfo
        /*0018*/ 	.word	0x00000002
        /*0030*/ 	.string	""
        /*0030*/ 	.string	"ptxas"
        /*0030*/ 	.string	"Cuda compilation tools, release 13.0, V13.0.88"
        /*0030*/ 	.string	"Build cuda_13.0.r13.0/compiler.36424714_0"
        /*0030*/ 	.string	"-arch sm_100 -m 64 "



//--------------------- .note.nv.cuinfo           --------------------------
	.section	.note.nv.cuinfo,"",@"SHT_NOTE"
	.sectionflags	@"SHF_NOTE_NV_CUINFO"
        /*0018*/ 	.short	0x0002
        /*001a*/ 	.short	0x0064
        /*001c*/ 	.short	0x0082
	.zero		2


//--------------------- .nv.info                  --------------------------
	.section	.nv.info,"",@"SHT_CUDA_INFO"
	.align	4


	//----- nvinfo : EIATTR_REGCOUNT
	.align		4
        /*0000*/ 	.byte	0x04, 0x2f
        /*0002*/ 	.short	(.L_5 - .L_4)
	.align		4
.L_4:
        /*0004*/ 	.word	index@(_Z10vector_addPfS_S_i)
        /*0008*/ 	.word	0x00000024


	//----- nvinfo : EIATTR_FRAME_SIZE
	.align		4
.L_5:
        /*000c*/ 	.byte	0x04, 0x11
        /*000e*/ 	.short	(.L_7 - .L_6)
	.align		4
.L_6:
        /*0010*/ 	.word	index@(_Z10vector_addPfS_S_i)
        /*0014*/ 	.word	0x00000018


	//----- nvinfo : EIATTR_MIN_STACK_SIZE
	.align		4
.L_7:
        /*0018*/ 	.byte	0x04, 0x12
        /*001a*/ 	.short	(.L_9 - .L_8)
	.align		4
.L_8:
        /*001c*/ 	.word	index@(_Z10vector_addPfS_S_i)
        /*0020*/ 	.word	0x00000018
.L_9:


//--------------------- .nv.compat                --------------------------
	.section	.nv.compat,"",@"SHT_CUDA_COMPAT_INFO"
	.align	4
        /*0000*/ 	.byte	0x02, 0x09, 0x00, 0x00, 0x02, 0x02, 0x01, 0x00, 0x02, 0x05, 0x05, 0x00, 0x03, 0x07, 0x01, 0x01
        /*0010*/ 	.byte	0x02, 0x03, 0x00, 0x00, 0x02, 0x06, 0x01, 0x00, 0x04, 0x0b, 0x08, 0x00, 0x09, 0x00, 0x00, 0x00
        /*0020*/ 	.byte	0x00, 0x00, 0x00, 0x00


//--------------------- .nv.info._Z10vector_addPfS_S_i --------------------------
	.section	.nv.info._Z10vector_addPfS_S_i,"",@"SHT_CUDA_INFO"
	.sectionflags	@""
	.align	4


	//----- nvinfo : EIATTR_CUDA_API_VERSION
	.align		4
        /*0000*/ 	.byte	0x04, 0x37
        /*0002*/ 	.short	(.L_11 - .L_10)
.L_10:
        /*0004*/ 	.word	0x00000082


	//----- nvinfo : EIATTR_KPARAM_INFO
	.align		4
.L_11:
        /*0008*/ 	.byte	0x04, 0x17
        /*000a*/ 	.short	(.L_13 - .L_12)
.L_12:
        /*000c*/ 	.word	0x00000000
        /*0010*/ 	.short	0x0003
        /*0012*/ 	.short	0x0018
        /*0014*/ 	.byte	0x00, 0xf0, 0x11, 0x00


	//----- nvinfo : EIATTR_KPARAM_INFO
	.align		4
.L_13:
        /*0018*/ 	.byte	0x04, 0x17
        /*001a*/ 	.short	(.L_15 - .L_14)
.L_14:
        /*001c*/ 	.word	0x00000000
        /*0020*/ 	.short	0x0002
        /*0022*/ 	.short	0x0010
        /*0024*/ 	.byte	0x00, 0xf5, 0x21, 0x00


	//----- nvinfo : EIATTR_KPARAM_INFO
	.align		4
.L_15:
        /*0028*/ 	.byte	0x04, 0x17
        /*002a*/ 	.short	(.L_17 - .L_16)
.L_16:
        /*002c*/ 	.word	0x00000000
        /*0030*/ 	.short	0x0001
        /*0032*/ 	.short	0x0008
        /*0034*/ 	.byte	0x00, 0xf5, 0x21, 0x00


	//----- nvinfo : EIATTR_KPARAM_INFO
	.align		4
.L_17:
        /*0038*/ 	.byte	0x04, 0x17
        /*003a*/ 	.short	(.L_19 - .L_18)
.L_18:
        /*003c*/ 	.word	0x00000000
        /*0040*/ 	.short	0x0000
        /*0042*/ 	.short	0x0000
        /*0044*/ 	.byte	0x00, 0xf5, 0x21, 0x00


	//----- nvinfo : EIATTR_SPARSE_MMA_MASK
	.align		4
.L_19:
        /*0048*/ 	.byte	0x03, 0x50
        /*004a*/ 	.short	0x0000


	//----- nvinfo : EIATTR_MAXREG_COUNT
	.align		4
        /*004c*/ 	.byte	0x03, 0x1b
        /*004e*/ 	.short	0x00ff


	//----- nvinfo : EIATTR_EXTERNS
	.align		4
        /*0050*/ 	.byte	0x04, 0x0f
        /*0052*/ 	.short	(.L_21 - .L_20)


	//   ....[0]....
	.align		4
.L_20:
        /*0054*/ 	.word	index@(vprintf)


	//----- nvinfo : EIATTR_MERCURY_ISA_VERSION
	.align		4
.L_21:
        /*0058*/ 	.byte	0x03, 0x5f
        /*005a*/ 	.short	0x0101


	//----- nvinfo : EIATTR_VRC_CTA_INIT_COUNT
	.align		4
        /*005c*/ 	.byte	0x02, 0x4a
	.zero		1
	.zero		1


	//----- nvinfo : EIATTR_SYSCALL_OFFSETS
	.align		4
        /*0060*/ 	.byte	0x04, 0x46
        /*0062*/ 	.short	(.L_23 - .L_22)


	//   ....[0]....
.L_22:
        /*0064*/ 	.word	0x000000d0


	//   ....[1]....
        /*0068*/ 	.word	0x00000220


	//   ....[2]....
        /*006c*/ 	.word	0x000002e0


	//   ....[3]....
        /*0070*/ 	.word	0x000005d0


	//   ....[4]....
        /*0074*/ 	.word	0x000006f0


	//   ....[5]....
        /*0078*/ 	.word	0x00000810


	//   ....[6]....
        /*007c*/ 	.word	0x00000930


	//   ....[7]....
        /*0080*/ 	.word	0x00000a50


	//   ....[8]....
        /*0084*/ 	.word	0x00000b70


	//   ....[9]....
        /*0088*/ 	.word	0x00000c90


	//   ....[10]....
        /*008c*/ 	.word	0x00000db0


	//   ....[11]....
        /*0090*/ 	.word	0x00001030


	//   ....[12]....
        /*0094*/ 	.word	0x00001150


	//   ....[13]....
        /*0098*/ 	.word	0x00001270


	//   ....[14]....
        /*009c*/ 	.word	0x00001390


	//   ....[15]....
        /*00a0*/ 	.word	0x00001570


	//   ....[16]....
        /*00a4*/ 	.word	0x00001690


	//   ....[17]....
        /*00a8*/ 	.word	0x00001870


	//----- nvinfo : EIATTR_EXIT_INSTR_OFFSETS
	.align		4
.L_23:
        /*00ac*/ 	.byte	0x04, 0x1c
        /*00ae*/ 	.short	(.L_25 - .L_24)


	//   ....[0]....
.L_24:
        /*00b0*/ 	.word	0x00000320


	//   ....[1]....
        /*00b4*/ 	.word	0x00000e70


	//   ....[2]....
        /*00b8*/ 	.word	0x000013c0


	//   ....[3]....
        /*00bc*/ 	.word	0x000016e0


	//   ....[4]....
        /*00c0*/ 	.word	0x00001880


	//----- nvinfo : EIATTR_CRS_STACK_SIZE
	.align		4
.L_25:
        /*00c4*/ 	.byte	0x04, 0x1e
        /*00c6*/ 	.short	(.L_27 - .L_26)
.L_26:
        /*00c8*/ 	.word	0x00000000


	//----- nvinfo : EIATTR_CBANK_PARAM_SIZE
	.align		4
.L_27:
        /*00cc*/ 	.byte	0x03, 0x19
        /*00ce*/ 	.short	0x001c


	//----- nvinfo : EIATTR_PARAM_CBANK
	.align		4
        /*00d0*/ 	.byte	0x04, 0x0a
        /*00d2*/ 	.short	(.L_29 - .L_28)
	.align		4
.L_28:
        /*00d4*/ 	.word	index@(.nv.constant0._Z10vector_addPfS_S_i)
        /*00d8*/ 	.short	0x0380
        /*00da*/ 	.short	0x001c


	//----- nvinfo : EIATTR_SW_WAR
	.align		4
.L_29:
        /*00dc*/ 	.byte	0x04, 0x36
        /*00de*/ 	.short	(.L_31 - .L_30)
.L_30:
        /*00e0*/ 	.word	0x00000008
.L_31:


//--------------------- .nv.callgraph             --------------------------
	.section	.nv.callgraph,"",@"SHT_CUDA_CALLGRAPH"
	.align	4
	.sectionentsize	8
	.align		4
        /*0000*/ 	.word	0x00000000
	.align		4
        /*0004*/ 	.word	0xffffffff
	.align		4
        /*0008*/ 	.word	index@(_Z10vector_addPfS_S_i)
	.align		4
        /*000c*/ 	.word	index@(vprintf)
	.align		4
        /*0010*/ 	.word	0x00000000
	.align		4
        /*0014*/ 	.word	0xfffffffe
	.align		4
        /*0018*/ 	.word	0x00000000
	.align		4
        /*001c*/ 	.word	0xfffffffd
	.align		4
        /*0020*/ 	.word	0x00000000
	.align		4
        /*0024*/ 	.word	0xfffffffc


//--------------------- .nv.constant4             --------------------------
	.section	.nv.constant4,"a",@progbits
	.align	8
	.align		8
.nv.constant4:
        /*0000*/ 	.dword	vprintf
	.align		8
        /*0008*/ 	.dword	$str
	.align		8
        /*0010*/ 	.dword	$str$1
	.align		8
        /*0018*/ 	.dword	$str$2
	.align		8
        /*0020*/ 	.dword	$str$3


//--------------------- .text._Z10vector_addPfS_S_i --------------------------
	.section	.text._Z10vector_addPfS_S_i,"ax",@progbits
	.align	128
        .global         _Z10vector_addPfS_S_i
        .type           _Z10vector_addPfS_S_i,@function
        .size           _Z10vector_addPfS_S_i,(.L_x_25 - _Z10vector_addPfS_S_i)
        .other          _Z10vector_addPfS_S_i,@"STO_CUDA_ENTRY STV_DEFAULT"
_Z10vector_addPfS_S_i:
.text._Z10vector_addPfS_S_i:
[----:B------:R-:W0:Y:S01]  /*0000*/  LDC R1, c[0x0][0x37c] ;  /* 0x0000df00ff017b82 */ /* 0x000e220000000800 */
[----:B------:R-:W-:Y:S01]  /*0010*/  MOV R16, 0x0 ;  /* 0x0000000000107802 */ /* 0x000fe20000000f00 */
[----:B------:R-:W1:Y:S01]  /*0020*/  LDCU UR4, c[0x0][0x2f8] ;  /* 0x00005f00ff0477ac */ /* 0x000e620008000800 */
[----:B0-----:R-:W-:Y:S01]  /*0030*/  VIADD R1, R1, 0xffffffe8 ;  /* 0xffffffe801017836 */ /* 0x001fe20000000000 */
[----:B------:R-:W-:-:S04]  /*0040*/  CS2R R6, SRZ ;  /* 0x0000000000067805 */ /* 0x000fc8000001ff00 */
[----:B------:R0:W2:Y:S01]  /*0050*/  LDC.64 R2, c[0x4][R16] ;  /* 0x0100000010027b82 */ /* 0x0000a20000000a00 */
[----:B------:R-:W3:Y:S01]  /*0060*/  LDCU.64 UR6, c[0x4][0x8] ;  /* 0x01000100ff0677ac */ /* 0x000ee20008000a00 */
[----:B------:R-:W4:Y:S01]  /*0070*/  LDCU UR5, c[0x0][0x2fc] ;  /* 0x00005f80ff0577ac */ /* 0x000f220008000800 */
[----:B-1----:R-:W-:Y:S01]  /*0080*/  IADD3 R29, P0, PT, R1, UR4, RZ ;  /* 0x00000004011d7c10 */ /* 0x002fe2000ff1e0ff */
[----:B---3--:R-:W-:Y:S02]  /*0090*/  IMAD.U32 R4, RZ, RZ, UR6 ;  /* 0x00000006ff047e24 */ /* 0x008fe4000f8e00ff */
[----:B------:R-:W-:Y:S02]  /*00a0*/  IMAD.U32 R5, RZ, RZ, UR7 ;  /* 0x00000007ff057e24 */ /* 0x000fe4000f8e00ff */
[----:B0---4-:R-:W-:-:S08]  /*00b0*/  IMAD.X R28, RZ, RZ, UR5, P0 ;  /* 0x00000005ff1c7e24 */ /* 0x011fd000080e06ff */
[----:B------:R-:W-:-:S07]  /*00c0*/  LEPC R20, `(.L_x_0) ;  /* 0x000000001014794e */ /* 0x000fce0000000000 */
[----:B--2---:R-:W-:Y:S05]  /*00d0*/  CALL.ABS.NOINC R2 ;  /* 0x0000000002007343 */ /* 0x004fea0003c00000 */
.L_x_0:
[----:B------:R-:W0:Y:S01]  /*00e0*/  S2R R2, SR_CTAID.X ;  /* 0x0000000000027919 */ /* 0x000e220000002500 */
[----:B------:R-:W0:Y:S01]  /*00f0*/  LDC R3, c[0x0][0x360] ;  /* 0x0000d800ff037b82 */ /* 0x000e220000000800 */
[----:B------:R-:W-:Y:S01]  /*0100*/  BSSY.RECONVERGENT B6, `(.L_x_1) ;  /* 0x000001f000067945 */ /* 0x000fe20003800200 */
[----:B------:R-:W0:Y:S02]  /*0110*/  S2R R27, SR_TID.X ;  /* 0x00000000001b7919 */ /* 0x000e240000002100 */
[----:B0-----:R-:W-:-:S05]  /*0120*/  IMAD R26, R2, R3, R27 ;  /* 0x00000003021a7224 */ /* 0x001fca00078e021b */
[----:B------:R-:W-:-:S13]  /*0130*/  ISETP.NE.AND P0, PT, R26, RZ, PT ;  /* 0x000000ff1a00720c */ /* 0x000fda0003f05270 */
[----:B------:R-:W-:Y:S05]  /*0140*/  @P0 BRA `(.L_x_2) ;  /* 0x00000000003c0947 */ /* 0x000fea0003800000 */
[----:B------:R-:W0:Y:S01]  /*0150*/  LDC R0, c[0x0][0x370] ;  /* 0x0000dc00ff007b82 */ /* 0x000e220000000800 */
[----:B------:R-:W-:Y:S01]  /*0160*/  IMAD.MOV.U32 R8, RZ, RZ, RZ ;  /* 0x000000ffff087224 */ /* 0x000fe200078e00ff */
[----:B------:R1:W-:Y:S01]  /*0170*/  STL.64 [R1+0x8], R2 ;  /* 0x0000080201007387 */ /* 0x0003e20000100a00 */
[----:B------:R-:W-:Y:S01]  /*0180*/  IMAD.MOV.U32 R9, RZ, RZ, R27 ;  /* 0x000000ffff097224 */ /* 0x000fe200078e001b */
[----:B------:R-:W2:Y:S01]  /*0190*/  LDCU.64 UR4, c[0x4][0x10] ;  /* 0x01000200ff0477ac */ /* 0x000ea20008000a00 */
[----:B------:R-:W-:Y:S02]  /*01a0*/  IMAD.MOV.U32 R6, RZ, RZ, R29 ;  /* 0x000000ffff067224 */ /* 0x000fe400078e001d */
[----:B------:R-:W-:Y:S01]  /*01b0*/  IMAD.MOV.U32 R7, RZ, RZ, R28 ;  /* 0x000000ffff077224 */ /* 0x000fe200078e001c */
[----:B------:R1:W-:Y:S01]  /*01c0*/  STL.64 [R1], R8 ;  /* 0x0000000801007387 */ /* 0x0003e20000100a00 */
[----:B------:R-:W3:Y:S01]  /*01d0*/  LDC.64 R16, c[0x4][R16] ;  /* 0x0100000010107b82 */ /* 0x000ee20000000a00 */
[----:B--2---:R-:W-:-:S02]  /*01e0*/  IMAD.U32 R4, RZ, RZ, UR4 ;  /* 0x00000004ff047e24 */ /* 0x004fc4000f8e00ff */
[----:B0-----:R1:W-:Y:S01]  /*01f0*/  STL [R1+0x10], R0 ;  /* 0x0000100001007387 */ /* 0x0013e20000100800 */
[----:B------:R-:W-:-:S07]  /*0200*/  IMAD.U32 R5, RZ, RZ, UR5 ;  /* 0x00000005ff057e24 */ /* 0x000fce000f8e00ff */
[----:B------:R-:W-:-:S07]  /*0210*/  LEPC R20, `(.L_x_3) ;  /* 0x000000001014794e */ /* 0x000fce0000000000 */
[----:B-1-3--:R-:W-:Y:S05]  /*0220*/  CALL.ABS.NOINC R16 ;  /* 0x0000000010007343 */ /* 0x00afea0003c00000 */
.L_x_3:
[----:B------:R-:W-:Y:S05]  /*0230*/  BRA `(.L_x_4) ;  /* 0x00000000002c7947 */ /* 0x000fea0003800000 */
.L_x_2:
[----:B------:R-:W-:Y:S01]  /*0240*/  MOV R0, 0x0 ;  /* 0x0000000000007802 */ /* 0x000fe20000000f00 */
[----:B------:R0:W-:Y:S01]  /*0250*/  STL.64 [R1], R26 ;  /* 0x0000001a01007387 */ /* 0x0001e20000100a00 */
[----:B------:R-:W1:Y:S01]  /*0260*/  LDCU.64 UR4, c[0x4][0x18] ;  /* 0x01000300ff0477ac */ /* 0x000e620008000a00 */
[----:B------:R-:W-:Y:S01]  /*0270*/  IMAD.MOV.U32 R6, RZ, RZ, R29 ;  /* 0x000000ffff067224 */ /* 0x000fe200078e001d */
[----:B------:R0:W2:Y:S01]  /*0280*/  LDC.64 R8, c[0x4][R0] ;  /* 0x0100000000087b82 */ /* 0x0000a20000000a00 */
[----:B------:R0:W-:Y:S01]  /*0290*/  STL [R1+0x8], R2 ;  /* 0x0000080201007387 */ /* 0x0001e20000100800 */
[----:B------:R-:W-:Y:S02]  /*02a0*/  IMAD.MOV.U32 R7, RZ, RZ, R28 ;  /* 0x000000ffff077224 */ /* 0x000fe400078e001c */
[----:B-1----:R-:W-:Y:S02]  /*02b0*/  IMAD.U32 R4, RZ, RZ, UR4 ;  /* 0x00000004ff047e24 */ /* 0x002fe4000f8e00ff */
[----:B0-----:R-:W-:-:S07]  /*02c0*/  IMAD.U32 R5, RZ, RZ, UR5 ;  /* 0x00000005ff057e24 */ /* 0x001fce000f8e00ff */
[----:B------:R-:W-:-:S07]  /*02d0*/  LEPC R20, `(.L_x_4) ;  /* 0x000000001014794e */ /* 0x000fce0000000000 */
[----:B--2---:R-:W-:Y:S05]  /*02e0*/  CALL.ABS.NOINC R8 ;  /* 0x0000000008007343 */ /* 0x004fea0003c00000 */
.L_x_4:
[----:B------:R-:W-:Y:S05]  /*02f0*/  BSYNC.RECONVERGENT B6 ;  /* 0x0000000000067941 */ /* 0x000fea0003800200 */
.L_x_1:
[----:B------:R-:W0:Y:S02]  /*0300*/  LDC R0, c[0x0][0x398] ;  /* 0x0000e600ff007b82 */ /* 0x000e240000000800 */
[----:B0-----:R-:W-:-:S13]  /*0310*/  ISETP.GE.AND P0, PT, R0, 0x1, PT ;  /* 0x000000010000780c */ /* 0x001fda0003f06270 */
[----:B------:R-:W-:Y:S05]  /*0320*/  @!P0 EXIT ;  /* 0x000000000000894d */ /* 0x000fea0003800000 */
[----:B------:R-:W0:Y:S01]  /*0330*/  LDC.64 R24, c[0x0][0x358] ;  /* 0x0000d600ff187b82 */ /* 0x000e220000000a00 */
[----:B------:R-:W-:Y:S01]  /*0340*/  ISETP.GE.U32.AND P0, PT, R0, 0x8, PT ;  /* 0x000000080000780c */ /* 0x000fe20003f06070 */
[----:B------:R-:W-:-:S12]  /*0350*/  HFMA2 R30, -RZ, RZ, 0, 0 ;  /* 0x00000000ff1e7431 */ /* 0x000fd800000001ff */
[----:B------:R-:W-:Y:S05]  /*0360*/  @!P0 BRA `(.L_x_5) ;  /* 0x0000000800b88947 */ /* 0x000fea0003800000 */
[----:B------:R-:W1:Y:S01]  /*0370*/  LDCU.128 UR12, c[0x0][0x380] ;  /* 0x00007000ff0c77ac */ /* 0x000e620008000c00 */
[----:B------:R-:W-:Y:S01]  /*0380*/  LOP3.LUT R30, R0, 0x7ffffff8, RZ, 0xc0, !PT ;  /* 0x7ffffff8001e7812 */ /* 0x000fe200078ec0ff */
[----:B------:R-:W-:Y:S01]  /*0390*/  BSSY.RECONVERGENT B6, `(.L_x_5) ;  /* 0x00000ab000067945 */ /* 0x000fe20003800200 */
[----:B------:R-:W2:Y:S03]  /*03a0*/  LDCU.64 UR6, c[0x0][0x390] ;  /* 0x00007200ff0677ac */ /* 0x000ea60008000a00 */
[----:B------:R-:W-:Y:S01]  /*03b0*/  IMAD.MOV R32, RZ, RZ, -R30 ;  /* 0x000000ffff207224 */ /* 0x000fe200078e0a1e */
[----:B-1----:R-:W-:Y:S02]  /*03c0*/  UIADD3 UR8, UP0, UPT, UR14, 0x10, URZ ;  /* 0x000000100e087890 */ /* 0x002fe4000ff1e0ff */
[----:B------:R-:W-:Y:S02]  /*03d0*/  UIADD3 UR4, UP2, UPT, UR12, 0x10, URZ ;  /* 0x000000100c047890 */ /* 0x000fe4000ff5e0ff */
[----:B--2---:R-:W-:-:S02]  /*03e0*/  UIADD3 UR6, UP1, UPT, UR6, 0x10, URZ ;  /* 0x0000001006067890 */ /* 0x004fc4000ff3e0ff */
[----:B------:R-:W-:Y:S01]  /*03f0*/  UIADD3.X UR9, UPT, UPT, URZ, UR15, URZ, UP0, !UPT ;  /* 0x0000000fff097290 */ /* 0x000fe200087fe4ff */
[----:B------:R-:W-:Y:S01]  /*0400*/  IMAD.U32 R22, RZ, RZ, UR8 ;  /* 0x00000008ff167e24 */ /* 0x000fe2000f8e00ff */
[----:B------:R-:W-:Y:S01]  /*0410*/  UIADD3.X UR5, UPT, UPT, URZ, UR13, URZ, UP2, !UPT ;  /* 0x0000000dff057290 */ /* 0x000fe200097fe4ff */
[----:B------:R-:W-:Y:S01]  /*0420*/  IMAD.U32 R16, RZ, RZ, UR4 ;  /* 0x00000004ff107e24 */ /* 0x000fe2000f8e00ff */
[----:B------:R-:W-:Y:S01]  /*0430*/  UIADD3.X UR7, UPT, UPT, URZ, UR7, URZ, UP1, !UPT ;  /* 0x00000007ff077290 */ /* 0x000fe20008ffe4ff */
[----:B------:R-:W-:Y:S02]  /*0440*/  IMAD.U32 R18, RZ, RZ, UR6 ;  /* 0x00000006ff127e24 */ /* 0x000fe4000f8e00ff */
[----:B------:R-:W-:Y:S02]  /*0450*/  IMAD.U32 R23, RZ, RZ, UR9 ;  /* 0x00000009ff177e24 */ /* 0x000fe4000f8e00ff */
[----:B------:R-:W-:Y:S02]  /*0460*/  IMAD.U32 R17, RZ, RZ, UR5 ;  /* 0x00000005ff117e24 */ /* 0x000fe4000f8e00ff */
[----:B------:R-:W-:-:S07]  /*0470*/  IMAD.U32 R19, RZ, RZ, UR7 ;  /* 0x00000007ff137e24 */ /* 0x000fce000f8e00ff */
.L_x_14:
[C---:B0-----:R-:W-:Y:S02]  /*0480*/  R2UR UR4, R24.reuse ;  /* 0x00000000180472ca */ /* 0x041fe400000e0000 */
[C---:B------:R-:W-:Y:S02]  /*0490*/  R2UR UR5, R25.reuse ;  /* 0x00000000190572ca */ /* 0x040fe400000e0000 */
[----:B------:R-:W-:Y:S02]  /*04a0*/  R2UR UR6, R24 ;  /* 0x00000000180672ca */ /* 0x000fe400000e0000 */
[----:B------:R-:W-:-:S09]  /*04b0*/  R2UR UR7, R25 ;  /* 0x00000000190772ca */ /* 0x000fd200000e0000 */
[----:B------:R-:W2:Y:S01]  /*04c0*/  LDG.E R3, desc[UR4][R22.64+-0x10] ;  /* 0xfffff00416037981 */ /* 0x000ea2000c1e1900 */
[----:B------:R-:W-:Y:S01]  /*04d0*/  MOV R31, 0x0 ;  /* 0x00000000001f7802 */ /* 0x000fe20000000f00 */
[----:B------:R-:W0:Y:S02]  /*04e0*/  LDCU.64 UR4, c[0x4][0x20] ;  /* 0x01000400ff0477ac */ /* 0x000e240008000a00 */
[----:B------:R-:W2:Y:S01]  /*04f0*/  LDG.E R0, desc[UR6][R18.64+-0x10] ;  /* 0xfffff00612007981 */ /* 0x000ea2000c1e1900 */
[----:B------:R1:W3:Y:S01]  /*0500*/  LDC.64 R8, c[0x4][R31] ;  /* 0x010000001f087b82 */ /* 0x0002e20000000a00 */
[----:B------:R-:W-:Y:S02]  /*0510*/  VIADD R32, R32, 0x8 ;  /* 0x0000000820207836 */ /* 0x000fe40000000000 */
[----:B------:R1:W-:Y:S01]  /*0520*/  STL.64 [R1], R26 ;  /* 0x0000001a01007387 */ /* 0x0003e20000100a00 */
[----:B------:R-:W-:Y:S02]  /*0530*/  IMAD.MOV.U32 R6, RZ, RZ, R29 ;  /* 0x000000ffff067224 */ /* 0x000fe400078e001d */
[----:B------:R-:W-:Y:S01]  /*0540*/  ISETP.NE.AND P0, PT, R32, RZ, PT ;  /* 0x000000ff2000720c */ /* 0x000fe20003f05270 */
[----:B------:R1:W-:Y:S01]  /*0550*/  STL [R1+0x8], R2 ;  /* 0x0000080201007387 */ /* 0x0003e20000100800 */
[----:B------:R-:W-:-:S02]  /*0560*/  IMAD.MOV.U32 R7, RZ, RZ, R28 ;  /* 0x000000ffff077224 */ /* 0x000fc400078e001c */
[----:B------:R-:W-:Y:S01]  /*0570*/  P2R R33, PR, RZ, 0x1 ;  /* 0x00000001ff217803 */ /* 0x000fe20000000000 */
[----:B0-----:R-:W-:Y:S02]  /*0580*/  IMAD.U32 R4, RZ, RZ, UR4 ;  /* 0x00000004ff047e24 */ /* 0x001fe4000f8e00ff */
[----:B------:R-:W-:Y:S02]  /*0590*/  IMAD.U32 R5, RZ, RZ, UR5 ;  /* 0x00000005ff057e24 */ /* 0x000fe4000f8e00ff */
[----:B--2---:R-:W-:-:S05]  /*05a0*/  FADD R3, R3, R0 ;  /* 0x0000000003037221 */ /* 0x004fca0000000000 */
[----:B---3--:R1:W-:Y:S02]  /*05b0*/  STG.E desc[UR6][R16.64+-0x10], R3 ;  /* 0xfffff00310007986 */ /* 0x0083e4000c101906 */
[----:B------:R-:W-:-:S07]  /*05c0*/  LEPC R20, `(.L_x_6) ;  /* 0x000000001014794e */ /* 0x000fce0000000000 */
[----:B-1----:R-:W-:Y:S05]  /*05d0*/  CALL.ABS.NOINC R8 ;  /* 0x0000000008007343 */ /* 0x002fea0003c00000 */
.L_x_6:
[C---:B------:R-:W-:Y:S02]  /*05e0*/  R2UR UR4, R24.reuse ;  /* 0x00000000180472ca */ /* 0x040fe400000e0000 */
[C---:B------:R-:W-:Y:S02]  /*05f0*/  R2UR UR5, R25.reuse ;  /* 0x00000000190572ca */ /* 0x040fe400000e0000 */
[----:B------:R-:W-:Y:S02]  /*0600*/  R2UR UR6, R24 ;  /* 0x00000000180672ca */ /* 0x000fe400000e0000 */
[----:B------:R-:W-:-:S09]  /*0610*/  R2UR UR7, R25 ;  /* 0x00000000190772ca */ /* 0x000fd200000e0000 */
[----:B------:R-:W2:Y:S01]  /*0620*/  LDG.E R3, desc[UR4][R22.64+-0xc] ;  /* 0xfffff40416037981 */ /* 0x000ea2000c1e1900 */
[----:B------:R0:W1:Y:S01]  /*0630*/  LDC.64 R8, c[0x4][R31] ;  /* 0x010000001f087b82 */ /* 0x0000620000000a00 */
[----:B------:R-:W3:Y:S02]  /*0640*/  LDCU.64 UR4, c[0x4][0x20] ;  /* 0x01000400ff0477ac */ /* 0x000ee40008000a00 */
[----:B------:R-:W2:Y:S01]  /*0650*/  LDG.E R0, desc[UR6][R18.64+-0xc] ;  /* 0xfffff40612007981 */ /* 0x000ea2000c1e1900 */
[----:B------:R-:W-:Y:S02]  /*0660*/  IMAD.MOV.U32 R6, RZ, RZ, R29 ;  /* 0x000000ffff067224 */ /* 0x000fe400078e001d */
[----:B------:R-:W-:Y:S01]  /*0670*/  IMAD.MOV.U32 R7, RZ, RZ, R28 ;  /* 0x000000ffff077224 */ /* 0x000fe200078e001c */
[----:B------:R0:W-:Y:S04]  /*0680*/  STL.64 [R1], R26 ;  /* 0x0000001a01007387 */ /* 0x0001e80000100a00 */
[----:B------:R0:W-:Y:S01]  /*0690*/  STL [R1+0x8], R2 ;  /* 0x0000080201007387 */ /* 0x0001e20000100800 */
[----:B---3--:R-:W-:Y:S01]  /*06a0*/  MOV R4, UR4 ;  /* 0x0000000400047c02 */ /* 0x008fe20008000f00 */
[----:B------:R-:W-:-:S02]  /*06b0*/  IMAD.U32 R5, RZ, RZ, UR5 ;  /* 0x00000005ff057e24 */ /* 0x000fc4000f8e00ff */
[----:B--2---:R-:W-:-:S05]  /*06c0*/  FADD R3, R3, R0 ;  /* 0x0000000003037221 */ /* 0x004fca0000000000 */
[----:B-1----:R0:W-:Y:S02]  /*06d0*/  STG.E desc[UR6][R16.64+-0xc], R3 ;  /* 0xfffff40310007986 */ /* 0x0021e4000c101906 */
[----:B------:R-:W-:-:S07]  /*06e0*/  LEPC R20, `(.L_x_7) ;  /* 0x000000001014794e */ /* 0x000fce0000000000 */
[----:B0-----:R-:W-:Y:S05]  /*06f0*/  CALL.ABS.NOINC R8 ;  /* 0x0000000008007343 */ /* 0x001fea0003c00000 */
.L_x_7:
        /* <DEDUP_REMOVED lines=12> */
[----:B---3--:R-:W-:-:S02]  /*07c0*/  IMAD.U32 R4, RZ, RZ, UR4 ;  /* 0x00000004ff047e24 */ /* 0x008fc4000f8e00ff */
[----:B------:R-:W-:Y:S02]  /*07d0*/  IMAD.U32 R5, RZ, RZ, UR5 ;  /* 0x00000005ff057e24 */ /* 0x000fe4000f8e00ff */
[----:B--2---:R-:W-:-:S05]  /*07e0*/  FADD R3, R3, R0 ;  /* 0x0000000003037221 */ /* 0x004fca0000000000 */
[----:B-1----:R0:W-:Y:S02]  /*07f0*/  STG.E desc[UR6][R16.64+-0x8], R3 ;  /* 0xfffff80310007986 */ /* 0x0021e4000c101906 */
[----:B------:R-:W-:-:S07]  /*0800*/  LEPC R20, `(.L_x_8) ;  /* 0x000000001014794e */ /* 0x000fce0000000000 */
[----:B0-----:R-:W-:Y:S05]  /*0810*/  CALL.ABS.NOINC R8 ;  /* 0x0000000008007343 */ /* 0x001fea0003c00000 */
.L_x_8:
        /* <DEDUP_REMOVED lines=18> */
.L_x_9:
        /* <DEDUP_REMOVED lines=12> */
[----:B---3--:R-:W-:Y:S01]  /*0a00*/  IMAD.U32 R4, RZ, RZ, UR4 ;  /* 0x00000004ff047e24 */ /* 0x008fe2000f8e00ff */
[----:B------:R-:W-:Y:S01]  /*0a10*/  MOV R5, UR5 ;  /* 0x0000000500057c02 */ /* 0x000fe20008000f00 */
[----:B--2---:R-:W-:-:S05]  /*0a20*/  FADD R3, R3, R0 ;  /* 0x0000000003037221 */ /* 0x004fca0000000000 */
[----:B-1----:R0:W-:Y:S02]  /*0a30*/  STG.E desc[UR6][R16.64], R3 ;  /* 0x0000000310007986 */ /* 0x0021e4000c101906 */
[----:B------:R-:W-:-:S07]  /*0a40*/  LEPC R20, `(.L_x_10) ;  /* 0x000000001014794e */ /* 0x000fce0000000000 */
[----:B0-----:R-:W-:Y:S05]  /*0a50*/  CALL.ABS.NOINC R8 ;  /* 0x0000000008007343 */ /* 0x001fea0003c00000 */
.L_x_10:
        /* <DEDUP_REMOVED lines=18> */
.L_x_11:
        /* <DEDUP_REMOVED lines=18> */
.L_x_12:
        /* <DEDUP_REMOVED lines=8> */
[----:B------:R-:W-:Y:S01]  /*0d20*/  MOV R6, R29 ;  /* 0x0000001d00067202 */ /* 0x000fe20000000f00 */
[----:B------:R-:W-:Y:S02]  /*0d30*/  IMAD.MOV.U32 R7, RZ, RZ, R28 ;  /* 0x000000ffff077224 */ /* 0x000fe400078e001c */
        /* <DEDUP_REMOVED lines=8> */
.L_x_13:
[----:B------:R-:W-:Y:S02]  /*0dc0*/  ISETP.NE.AND P6, PT, R33, RZ, PT ;  /* 0x000000ff2100720c */ /* 0x000fe40003fc5270 */
[----:B------:R-:W-:Y:S02]  /*0dd0*/  IADD3 R22, P0, PT, R22, 0x20, RZ ;  /* 0x0000002016167810 */ /* 0x000fe40007f1e0ff */
[----:B------:R-:W-:Y:S02]  /*0de0*/  IADD3 R18, P1, PT, R18, 0x20, RZ ;  /* 0x0000002012127810 */ /* 0x000fe40007f3e0ff */
[----:B------:R-:W-:Y:S01]  /*0df0*/  IADD3 R16, P2, PT, R16, 0x20, RZ ;  /* 0x0000002010107810 */ /* 0x000fe20007f5e0ff */
[----:B------:R-:W-:Y:S02]  /*0e00*/  IMAD.X R23, RZ, RZ, R23, P0 ;  /* 0x000000ffff177224 */ /* 0x000fe400000e0617 */
[----:B------:R-:W-:Y:S02]  /*0e10*/  IMAD.X R19, RZ, RZ, R19, P1 ;  /* 0x000000ffff137224 */ /* 0x000fe400008e0613 */
[----:B------:R-:W-:-:S02]  /*0e20*/  IMAD.X R17, RZ, RZ, R17, P2 ;  /* 0x000000ffff117224 */ /* 0x000fc400010e0611 */
[----:B------:R-:W-:Y:S06]  /*0e30*/  @P6 BRA `(.L_x_14) ;  /* 0xfffffff400906947 */ /* 0x000fec000383ffff */
[----:B------:R-:W-:Y:S05]  /*0e40*/  BSYNC.RECONVERGENT B6 ;  /* 0x0000000000067941 */ /* 0x000fea0003800200 */
.L_x_5:
[----:B------:R-:W1:Y:S02]  /*0e50*/  LDC R32, c[0x0][0x398] ;  /* 0x0000e600ff207b82 */ /* 0x000e640000000800 */
[----:B-1----:R-:W-:-:S13]  /*0e60*/  LOP3.LUT P0, R0, R32, 0x7, RZ, 0xc0, !PT ;  /* 0x0000000720007812 */ /* 0x002fda000780c0ff */
[----:B------:R-:W-:Y:S05]  /*0e70*/  @!P0 EXIT ;  /* 0x000000000000894d */ /* 0x000fea0003800000 */
[----:B------:R-:W-:Y:S02]  /*0e80*/  ISETP.GE.U32.AND P0, PT, R0, 0x4, PT ;  /* 0x000000040000780c */ /* 0x000fe40003f06070 */
[----:B------:R-:W-:-:S11]  /*0e90*/  LOP3.LUT R32, R32, 0x3, RZ, 0xc0, !PT ;  /* 0x0000000320207812 */ /* 0x000fd600078ec0ff */
[----:B------:R-:W-:Y:S05]  /*0ea0*/  @!P0 BRA `(.L_x_15) ;  /* 0x0000000400408947 */ /* 0x000fea0003800000 */
[----:B------:R-:W1:Y:S01]  /*0eb0*/  LDC.64 R22, c[0x0][0x388] ;  /* 0x0000e200ff167b82 */ /* 0x000e620000000a00 */
[C---:B0-----:R-:W-:Y:S02]  /*0ec0*/  R2UR UR4, R24.reuse ;  /* 0x00000000180472ca */ /* 0x041fe400000e0000 */
[C---:B------:R-:W-:Y:S02]  /*0ed0*/  R2UR UR5, R25.reuse ;  /* 0x00000000190572ca */ /* 0x040fe400000e0000 */
[----:B------:R-:W-:Y:S02]  /*0ee0*/  R2UR UR6, R24 ;  /* 0x00000000180672ca */ /* 0x000fe400000e0000 */
[----:B------:R-:W-:Y:S01]  /*0ef0*/  R2UR UR7, R25 ;  /* 0x00000000190772ca */ /* 0x000fe200000e0000 */
[----:B------:R-:W0:Y:S08]  /*0f00*/  LDC.64 R18, c[0x0][0x390] ;  /* 0x0000e400ff127b82 */ /* 0x000e300000000a00 */
[----:B------:R-:W2:Y:S01]  /*0f10*/  LDC.64 R16, c[0x0][0x380] ;  /* 0x0000e000ff107b82 */ /* 0x000ea20000000a00 */
[----:B-1----:R-:W-:-:S05]  /*0f20*/  IMAD.WIDE.U32 R22, R30, 0x4, R22 ;  /* 0x000000041e167825 */ /* 0x002fca00078e0016 */
[----:B------:R-:W3:Y:S01]  /*0f30*/  LDG.E R3, desc[UR4][R22.64] ;  /* 0x0000000416037981 */ /* 0x000ee2000c1e1900 */
[----:B------:R-:W-:Y:S01]  /*0f40*/  MOV R31, 0x0 ;  /* 0x00000000001f7802 */ /* 0x000fe20000000f00 */
[----:B------:R-:W1:Y:S01]  /*0f50*/  LDCU.64 UR4, c[0x4][0x20] ;  /* 0x01000400ff0477ac */ /* 0x000e620008000a00 */
[----:B0-----:R-:W-:-:S05]  /*0f60*/  IMAD.WIDE.U32 R18, R30, 0x4, R18 ;  /* 0x000000041e127825 */ /* 0x001fca00078e0012 */
[----:B------:R-:W3:Y:S01]  /*0f70*/  LDG.E R0, desc[UR6][R18.64] ;  /* 0x0000000612007981 */ /* 0x000ee2000c1e1900 */
[----:B--2---:R-:W-:-:S03]  /*0f80*/  IMAD.WIDE.U32 R16, R30, 0x4, R16 ;  /* 0x000000041e107825 */ /* 0x004fc600078e0010 */
[----:B------:R0:W-:Y:S01]  /*0f90*/  STL.64 [R1], R26 ;  /* 0x0000001a01007387 */ /* 0x0001e20000100a00 */
[----:B------:R0:W2:Y:S03]  /*0fa0*/  LDC.64 R8, c[0x4][R31] ;  /* 0x010000001f087b82 */ /* 0x0000a60000000a00 */
[----:B------:R0:W-:Y:S01]  /*0fb0*/  STL [R1+0x8], R2 ;  /* 0x0000080201007387 */ /* 0x0001e20000100800 */
[----:B------:R-:W-:Y:S02]  /*0fc0*/  IMAD.MOV.U32 R6, RZ, RZ, R29 ;  /* 0x000000ffff067224 */ /* 0x000fe400078e001d */
[----:B------:R-:W-:Y:S02]  /*0fd0*/  IMAD.MOV.U32 R7, RZ, RZ, R28 ;  /* 0x000000ffff077224 */ /* 0x000fe400078e001c */
[----:B-1----:R-:W-:Y:S02]  /*0fe0*/  IMAD.U32 R4, RZ, RZ, UR4 ;  /* 0x00000004ff047e24 */ /* 0x002fe4000f8e00ff */
[----:B------:R-:W-:-:S02]  /*0ff0*/  IMAD.U32 R5, RZ, RZ, UR5 ;  /* 0x00000005ff057e24 */ /* 0x000fc4000f8e00ff */
[----:B---3--:R-:W-:-:S05]  /*1000*/  FADD R3, R3, R0 ;  /* 0x0000000003037221 */ /* 0x008fca0000000000 */
[----:B--2---:R0:W-:Y:S02]  /*1010*/  STG.E desc[UR6][R16.64], R3 ;  /* 0x0000000310007986 */ /* 0x0041e4000c101906 */
[----:B------:R-:W-:-:S07]  /*1020*/  LEPC R20, `(.L_x_16) ;  /* 0x000000001014794e */ /* 0x000fce0000000000 */
[----:B0-----:R-:W-:Y:S05]  /*1030*/  CALL.ABS.NOINC R8 ;  /* 0x0000000008007343 */ /* 0x001fea0003c00000 */
.L_x_16:
        /* <DEDUP_REMOVED lines=8> */
[----:B------:R-:W-:Y:S01]  /*10c0*/  IMAD.MOV.U32 R6, RZ, RZ, R29 ;  /* 0x000000ffff067224 */ /* 0x000fe200078e001d */
[----:B------:R-:W-:Y:S02]  /*10d0*/  MOV R7, R28 ;  /* 0x0000001c00077202 */ /* 0x000fe40000000f00 */
        /* <DEDUP_REMOVED lines=8> */
.L_x_17:
        /* <DEDUP_REMOVED lines=18> */
.L_x_18:
        /* <DEDUP_REMOVED lines=18> */
.L_x_19:
[----:B------:R-:W-:-:S07]  /*13a0*/  VIADD R30, R30, 0x4 ;  /* 0x000000041e1e7836 */ /* 0x000fce0000000000 */
.L_x_15:
[----:B------:R-:W-:-:S13]  /*13b0*/  ISETP.NE.AND P0, PT, R32, RZ, PT ;  /* 0x000000ff2000720c */ /* 0x000fda0003f05270 */
[----:B------:R-:W-:Y:S05]  /*13c0*/  @!P0 EXIT ;  /* 0x000000000000894d */ /* 0x000fea0003800000 */
[----:B------:R-:W-:-:S13]  /*13d0*/  ISETP.NE.AND P0, PT, R32, 0x1, PT ;  /* 0x000000012000780c */ /* 0x000fda0003f05270 */
        /* <DEDUP_REMOVED lines=18> */
[----:B------:R-:W-:Y:S01]  /*1500*/  MOV R6, R29 ;  /* 0x0000001d00067202 */ /* 0x000fe20000000f00 */
[----:B------:R-:W-:Y:S02]  /*1510*/  IMAD.MOV.U32 R7, RZ, RZ, R28 ;  /* 0x000000ffff077224 */ /* 0x000fe400078e001c */
[----:B-1----:R-:W-:Y:S02]  /*1520*/  IMAD.U32 R4, RZ, RZ, UR4 ;  /* 0x00000004ff047e24 */ /* 0x002fe4000f8e00ff */
[----:B------:R-:W-:-:S02]  /*1530*/  IMAD.U32 R5, RZ, RZ, UR5 ;  /* 0x00000005ff057e24 */ /* 0x000fc4000f8e00ff */
[----:B---3--:R-:W-:-:S05]  /*1540*/  FADD R3, R3, R0 ;  /* 0x0000000003037221 */ /* 0x008fca0000000000 */
[----:B--2---:R0:W-:Y:S02]  /*1550*/  STG.E desc[UR6][R16.64], R3 ;  /* 0x0000000310007986 */ /* 0x0041e4000c101906 */
[----:B------:R-:W-:-:S07]  /*1560*/  LEPC R20, `(.L_x_21) ;  /* 0x000000001014794e */ /* 0x000fce0000000000 */
[----:B0-----:R-:W-:Y:S05]  /*1570*/  CALL.ABS.NOINC R8 ;  /* 0x0000000008007343 */ /* 0x001fea0003c00000 */
.L_x_21:
        /* <DEDUP_REMOVED lines=18> */
.L_x_22:
[----:B------:R-:W-:-:S07]  /*16a0*/  VIADD R30, R30, 0x2 ;  /* 0x000000021e1e7836 */ /* 0x000fce0000000000 */
.L_x_20:
[----:B------:R-:W1:Y:S02]  /*16b0*/  LDC R0, c[0x0][0x398] ;  /* 0x0000e600ff007b82 */ /* 0x000e640000000800 */
[----:B-1----:R-:W-:-:S04]  /*16c0*/  LOP3.LUT R0, R0, 0x1, RZ, 0xc0, !PT ;  /* 0x0000000100007812 */ /* 0x002fc800078ec0ff */
[----:B------:R-:W-:-:S13]  /*16d0*/  ISETP.NE.U32.AND P0, PT, R0, 0x1, PT ;  /* 0x000000010000780c */ /* 0x000fda0003f05070 */
[----:B------:R-:W-:Y:S05]  /*16e0*/  @P0 EXIT ;  /* 0x000000000000094d */ /* 0x000fea0003800000 */
[----:B------:R-:W1:Y:S01]  /*16f0*/  LDC.64 R6, c[0x0][0x390] ;  /* 0x0000e400ff067b82 */ /* 0x000e620000000a00 */
[C---:B0-----:R-:W-:Y:S02]  /*1700*/  R2UR UR4, R24.reuse ;  /* 0x00000000180472ca */ /* 0x041fe400000e0000 */
[C---:B------:R-:W-:Y:S02]  /*1710*/  R2UR UR5, R25.reuse ;  /* 0x00000000190572ca */ /* 0x040fe400000e0000 */
[----:B------:R-:W-:Y:S02]  /*1720*/  R2UR UR6, R24 ;  /* 0x00000000180672ca */ /* 0x000fe400000e0000 */
[----:B------:R-:W-:Y:S01]  /*1730*/  R2UR UR7, R25 ;  /* 0x00000000190772ca */ /* 0x000fe200000e0000 */
[----:B------:R-:W0:Y:S08]  /*1740*/  LDC.64 R4, c[0x0][0x388] ;  /* 0x0000e200ff047b82 */ /* 0x000e300000000a00 */
[----:B------:R-:W2:Y:S01]  /*1750*/  LDC.64 R8, c[0x0][0x380] ;  /* 0x0000e000ff087b82 */ /* 0x000ea20000000a00 */
[----:B-1----:R-:W-:-:S06]  /*1760*/  IMAD.WIDE.U32 R6, R30, 0x4, R6 ;  /* 0x000000041e067825 */ /* 0x002fcc00078e0006 */
[----:B------:R1:W3:Y:S01]  /*1770*/  LDG.E R7, desc[UR6][R6.64] ;  /* 0x0000000606077981 */ /* 0x0002e2000c1e1900 */
[----:B0-----:R-:W-:-:S05]  /*1780*/  IMAD.WIDE.U32 R4, R30, 0x4, R4 ;  /* 0x000000041e047825 */ /* 0x001fca00078e0004 */
[----:B------:R0:W3:Y:S01]  /*1790*/  LDG.E R0, desc[UR4][R4.64] ;  /* 0x0000000404007981 */ /* 0x0000e2000c1e1900 */
[----:B------:R-:W-:Y:S01]  /*17a0*/  MOV R3, 0x0 ;  /* 0x0000000000037802 */ /* 0x000fe20000000f00 */
[----:B------:R-:W0:Y:S01]  /*17b0*/  LDCU.64 UR4, c[0x4][0x20] ;  /* 0x01000400ff0477ac */ /* 0x000e220008000a00 */
[----:B--2---:R-:W-:Y:S01]  /*17c0*/  IMAD.WIDE.U32 R30, R30, 0x4, R8 ;  /* 0x000000041e1e7825 */ /* 0x004fe200078e0008 */
[----:B------:R2:W-:Y:S01]  /*17d0*/  STL.64 [R1], R26 ;  /* 0x0000001a01007387 */ /* 0x0005e20000100a00 */
[----:B------:R2:W4:Y:S03]  /*17e0*/  LDC.64 R8, c[0x4][R3] ;  /* 0x0100000003087b82 */ /* 0x0005260000000a00 */
[----:B------:R2:W-:Y:S01]  /*17f0*/  STL [R1+0x8], R2 ;  /* 0x0000080201007387 */ /* 0x0005e20000100800 */
[----:B-1----:R-:W-:Y:S02]  /*1800*/  IMAD.MOV.U32 R6, RZ, RZ, R29 ;  /* 0x000000ffff067224 */ /* 0x002fe400078e001d */
[----:B0-----:R-:W-:-:S02]  /*1810*/  IMAD.U32 R4, RZ, RZ, UR4 ;  /* 0x00000004ff047e24 */ /* 0x001fc4000f8e00ff */
[----:B------:R-:W-:Y:S02]  /*1820*/  IMAD.U32 R5, RZ, RZ, UR5 ;  /* 0x00000005ff057e24 */ /* 0x000fe4000f8e00ff */
[----:B---3--:R-:W-:-:S05]  /*1830*/  FADD R0, R0, R7 ;  /* 0x0000000700007221 */ /* 0x008fca0000000000 */
[----:B------:R2:W-:Y:S01]  /*1840*/  STG.E desc[UR6][R30.64], R0 ;  /* 0x000000001e007986 */ /* 0x0005e2000c101906 */
[----:B----4-:R-:W-:-:S07]  /*1850*/  IMAD.MOV.U32 R7, RZ, RZ, R28 ;  /* 0x000000ffff077224 */ /* 0x010fce00078e001c */
[----:B------:R-:W-:-:S07]  /*1860*/  LEPC R20, `(.L_x_23) ;  /* 0x000000001014794e */ /* 0x000fce0000000000 */
[----:B--2---:R-:W-:Y:S05]  /*1870*/  CALL.ABS.NOINC R8 ;  /* 0x0000000008007343 */ /* 0x004fea0003c00000 */
.L_x_23:
[----:B------:R-:W-:Y:S05]  /*1880*/  EXIT ;  /* 0x000000000000794d */ /* 0x000fea0003800000 */
.L_x_24:
[----:B------:R-:W-:-:S00]  /*1890*/  BRA `(.L_x_24) ;  /* 0xfffffffc00fc7947 */ /* 0x000fc0000383ffff */
[----:B------:R-:W-:-:S00]  /*18a0*/  NOP ;  /* 0x0000000000007918 */ /* 0x000fc00000000000 */
        /* <DEDUP_REMOVED lines=13> */
.L_x_25:


//--------------------- .nv.global.init           --------------------------
	.section	.nv.global.init,"aw",@progbits
.nv.global.init:
	.type		$str,@object
	.size		$str,($str$2 - $str)
$str:
        /*0000*/ 	.byte	0x48, 0x65, 0x6c, 0x6c, 0x6f, 0x20, 0x57, 0x6f, 0x72, 0x6c, 0x64, 0x20, 0x46, 0x72, 0x6f, 0x6d
        /*0010*/ 	.byte	0x20, 0x47, 0x50, 0x55, 0x21, 0x0a, 0x00
	.type		$str$2,@object
	.size		$str$2,($str$3 - $str$2)
$str$2:
        /*0017*/ 	.byte	0x74, 0x69, 0x64, 0x20, 0x25, 0x64, 0x20, 0x74, 0x68, 0x72, 0x65, 0x61, 0x64, 0x49, 0x64, 0x78
        /*0027*/ 	.byte	0x2e, 0x78, 0x20, 0x25, 0x64, 0x20, 0x62, 0x6c, 0x6f, 0x63, 0x6b, 0x49, 0x64, 0x78, 0x2e, 0x78
        /*0037*/ 	.byte	0x20, 0x25, 0x64, 0x0a, 0x00
	.type		$str$3,@object
	.size		$str$3,($str$1 - $str$3)
$str$3:
        /*003c*/ 	.byte	0x66, 0x6f, 0x72, 0x20, 0x4c, 0x6f, 0x6f, 0x70, 0x3a, 0x20, 0x74, 0x69, 0x64, 0x20, 0x25, 0x64
        /*004c*/ 	.byte	0x20, 0x74, 0x68, 0x72, 0x65, 0x61, 0x64, 0x49, 0x64, 0x78, 0x2e, 0x78, 0x20, 0x25, 0x64, 0x20
        /*005c*/ 	.byte	0x62, 0x6c, 0x6f, 0x63, 0x6b, 0x49, 0x64, 0x78, 0x2e, 0x78, 0x20, 0x25, 0x64, 0x0a, 0x00
	.type		$str$1,@object
	.size		$str$1,(.L_1 - $str$1)
$str$1:
        /*006b*/ 	.byte	0x74, 0x69, 0x64, 0x20, 0x25, 0x64, 0x20, 0x74, 0x68, 0x72, 0x65, 0x61, 0x64, 0x49, 0x64, 0x78
        /*007b*/ 	.byte	0x2e, 0x78, 0x20, 0x25, 0x64, 0x20, 0x62, 0x6c, 0x6f, 0x63, 0x6b, 0x49, 0x64, 0x78, 0x2e, 0x78
        /*008b*/ 	.byte	0x20, 0x25, 0x64, 0x20, 0x62, 0x6c, 0x6f, 0x63, 0x6b, 0x44, 0x69, 0x6d, 0x2e, 0x78, 0x20, 0x25
        /*009b*/ 	.byte	0x64, 0x20, 0x67, 0x72, 0x69, 0x64, 0x44, 0x69, 0x6d, 0x2e, 0x78, 0x20, 0x25, 0x64, 0x0a, 0x00
.L_1:


//--------------------- .nv.shared.reserved.0     --------------------------
	.section	.nv.shared.reserved.0,"aw",@nobits
	.weak		__nv_reservedSMEM_offset_0_alias
	.size		__nv_reservedSMEM_offset_0_alias, 0, 64
	.other		__nv_reservedSMEM_offset_0_alias,@"STO_CUDA_RESERVED_SHARED STV_DEFAULT"
__nv_reservedSMEM_offset_0_alias:
	.zero		0
	.zero		64


//--------------------- .nv.constant0._Z10vector_addPfS_S_i --------------------------
	.section	.nv.constant0._Z10vector_addPfS_S_i,"a",@progbits
	.sectionflags	@""
	.align	4
.nv.constant0._Z10vector_addPfS_S_i:
	.zero		924


//--------------------- SYMBOLS --------------------------

	.type		.nv.reservedSmem.offset0,@object
	.size		.nv.reservedSmem.offset0,0x4
	.type		vprintf,@function
